//
// Generated by NVIDIA NVVM Compiler
//
// Compiler Build ID: CL-36424714
// Cuda compilation tools, release 13.0, V13.0.88
// Based on NVVM 20.0.0
//

.version 9.0
.target sm_100
.address_size 64

	// .globl	_Z19convertirRGBtoYCoCgPiS_S_ii

.visible .entry _Z19convertirRGBtoYCoCgPiS_S_ii(
	.param .u64 .ptr .align 1 _Z19convertirRGBtoYCoCgPiS_S_ii_param_0,
	.param .u64 .ptr .align 1 _Z19convertirRGBtoYCoCgPiS_S_ii_param_1,
	.param .u64 .ptr .align 1 _Z19convertirRGBtoYCoCgPiS_S_ii_param_2,
	.param .u32 _Z19convertirRGBtoYCoCgPiS_S_ii_param_3,
	.param .u32 _Z19convertirRGBtoYCoCgPiS_S_ii_param_4
)
{
	.reg .pred 	%p<4>;
	.reg .b32 	%r<13>;
	.reg .b64 	%rd<11>;

	ld.param.u64 	%rd1, [_Z19convertirRGBtoYCoCgPiS_S_ii_param_0];
	ld.param.u64 	%rd2, [_Z19convertirRGBtoYCoCgPiS_S_ii_param_1];
	ld.param.u64 	%rd3, [_Z19convertirRGBtoYCoCgPiS_S_ii_param_2];
	ld.param.u32 	%r2, [_Z19convertirRGBtoYCoCgPiS_S_ii_param_3];
	ld.param.u32 	%r3, [_Z19convertirRGBtoYCoCgPiS_S_ii_param_4];
	mov.u32 	%r4, %ctaid.y;
	mov.u32 	%r5, %ntid.y;
	mov.u32 	%r6, %tid.y;
	mad.lo.s32 	%r7, %r4, %r5, %r6;
	mov.u32 	%r8, %ctaid.x;
	mov.u32 	%r9, %ntid.x;
	mov.u32 	%r10, %tid.x;
	mad.lo.s32 	%r11, %r8, %r9, %r10;
	mad.lo.s32 	%r1, %r3, %r7, %r11;
	setp.ge.s32 	%p1, %r7, %r2;
	setp.ge.s32 	%p2, %r11, %r3;
	or.pred  	%p3, %p1, %p2;
	@%p3 bra 	$L__BB0_2;
	cvta.to.global.u64 	%rd4, %rd1;
	cvta.to.global.u64 	%rd5, %rd2;
	cvta.to.global.u64 	%rd6, %rd3;
	mul.wide.s32 	%rd7, %r1, 4;
	add.s64 	%rd8, %rd4, %rd7;
	mov.b32 	%r12, 0;
	st.global.u32 	[%rd8], %r12;
	add.s64 	%rd9, %rd5, %rd7;
	st.global.u32 	[%rd9], %r12;
	add.s64 	%rd10, %rd6, %rd7;
	st.global.u32 	[%rd10], %r12;
$L__BB0_2:
	ret;

}
	// .globl	_Z4sumaPiS_S_ii
.visible .entry _Z4sumaPiS_S_ii(
	.param .u64 .ptr .align 1 _Z4sumaPiS_S_ii_param_0,
	.param .u64 .ptr .align 1 _Z4sumaPiS_S_ii_param_1,
	.param .u64 .ptr .align 1 _Z4sumaPiS_S_ii_param_2,
	.param .u32 _Z4sumaPiS_S_ii_param_3,
	.param .u32 _Z4sumaPiS_S_ii_param_4
)
{
	.reg .pred 	%p<4>;
	.reg .b32 	%r<15>;
	.reg .b64 	%rd<11>;

	ld.param.u64 	%rd1, [_Z4sumaPiS_S_ii_param_0];
	ld.param.u64 	%rd2, [_Z4sumaPiS_S_ii_param_1];
	ld.param.u64 	%rd3, [_Z4sumaPiS_S_ii_param_2];
	ld.param.u32 	%r2, [_Z4sumaPiS_S_ii_param_3];
	ld.param.u32 	%r3, [_Z4sumaPiS_S_ii_param_4];
	mov.u32 	%r4, %ctaid.y;
	mov.u32 	%r5, %ntid.y;
	mov.u32 	%r6, %tid.y;
	mad.lo.s32 	%r7, %r4, %r5, %r6;
	mov.u32 	%r8, %ctaid.x;
	mov.u32 	%r9, %ntid.x;
	mov.u32 	%r10, %tid.x;
	mad.lo.s32 	%r11, %r8, %r9, %r10;
	mad.lo.s32 	%r1, %r3, %r7, %r11;
	setp.ge.s32 	%p1, %r7, %r2;
	setp.ge.s32 	%p2, %r11, %r3;
	or.pred  	%p3, %p1, %p2;
	@%p3 bra 	$L__BB1_2;
	cvta.to.global.u64 	%rd4, %rd1;
	cvta.to.global.u64 	%rd5, %rd2;
	cvta.to.global.u64 	%rd6, %rd3;
	mul.wide.s32 	%rd7, %r1, 4;
	add.s64 	%rd8, %rd4, %rd7;
	ld.global.u32 	%r12, [%rd8];
	add.s64 	%rd9, %rd5, %rd7;
	ld.global.u32 	%r13, [%rd9];
	add.s32 	%r14, %r13, %r12;
	add.s64 	%rd10, %rd6, %rd7;
	st.global.u32 	[%rd10], %r14;
$L__BB1_2:
	ret;

}


// ===== COMPILED SASS (sm_100) =====

	.target	sm_100

	.elftype	@"ET_EXEC"


//--------------------- .note.nv.tkinfo           --------------------------
	.section	.note.nv.tkinfo,"",@"SHT_NOTE"
	.sectionflags	@"SHF_NOTE_NV_TKINFO"
	.tkinfo
        /*0018*/ 	.word	0x00000002
        /*0030*/ 	.string	""
        /*0030*/ 	.string	"ptxas"
        /*0030*/ 	.string	"Cuda compilation tools, release 13.0, V13.0.88"
        /*0030*/ 	.string	"Build cuda_13.0.r13.0/compiler.36424714_0"
        /*0030*/ 	.string	"-arch sm_100 -m 64 "



//--------------------- .note.nv.cuinfo           --------------------------
	.section	.note.nv.cuinfo,"",@"SHT_NOTE"
	.sectionflags	@"SHF_NOTE_NV_CUINFO"
        /*0018*/ 	.short	0x0002
        /*001a*/ 	.short	0x0064
        /*001c*/ 	.short	0x0082
	.zero		2


//--------------------- .nv.info                  --------------------------
	.section	.nv.info,"",@"SHT_CUDA_INFO"
	.align	4


	//----- nvinfo : EIATTR_REGCOUNT
	.align		4
        /*0000*/ 	.byte	0x04, 0x2f
        /*0002*/ 	.short	(.L_1 - .L_0)
	.align		4
.L_0:
        /*0004*/ 	.word	index@(_Z19convertirRGBtoYCoCgPiS_S_ii)
        /*0008*/ 	.word	0x0000000c


	//----- nvinfo : EIATTR_FRAME_SIZE
	.align		4
.L_1:
        /*000c*/ 	.byte	0x04, 0x11
        /*000e*/ 	.short	(.L_3 - .L_2)
	.align		4
.L_2:
        /*0010*/ 	.word	index@(_Z19convertirRGBtoYCoCgPiS_S_ii)
        /*0014*/ 	.word	0x00000000


	//----- nvinfo : EIATTR_REGCOUNT
	.align		4
.L_3:
        /*0018*/ 	.byte	0x04, 0x2f
        /*001a*/ 	.short	(.L_5 - .L_4)
	.align		4
.L_4:
        /*001c*/ 	.word	index@(_Z4sumaPiS_S_ii)
        /*0020*/ 	.word	0x0000000c


	//----- nvinfo : EIATTR_FRAME_SIZE
	.align		4
.L_5:
        /*0024*/ 	.byte	0x04, 0x11
        /*0026*/ 	.short	(.L_7 - .L_6)
	.align		4
.L_6:
        /*0028*/ 	.word	index@(_Z4sumaPiS_S_ii)
        /*002c*/ 	.word	0x00000000


	//----- nvinfo : EIATTR_MIN_STACK_SIZE
	.align		4
.L_7:
        /*0030*/ 	.byte	0x04, 0x12
        /*0032*/ 	.short	(.L_9 - .L_8)
	.align		4
.L_8:
        /*0034*/ 	.word	index@(_Z4sumaPiS_S_ii)
        /*0038*/ 	.word	0x00000000


	//----- nvinfo : EIATTR_MIN_STACK_SIZE
	.align		4
.L_9:
        /*003c*/ 	.byte	0x04, 0x12
        /*003e*/ 	.short	(.L_11 - .L_10)
	.align		4
.L_10:
        /*0040*/ 	.word	index@(_Z19convertirRGBtoYCoCgPiS_S_ii)
        /*0044*/ 	.word	0x00000000
.L_11:


//--------------------- .nv.compat                --------------------------
	.section	.nv.compat,"",@"SHT_CUDA_COMPAT_INFO"
	.align	4
        /*0000*/ 	.byte	0x02, 0x09, 0x00, 0x00, 0x02, 0x02, 0x01, 0x00, 0x02, 0x05, 0x05, 0x00, 0x03, 0x07, 0x01, 0x01
        /*0010*/ 	.byte	0x02, 0x03, 0x00, 0x00, 0x02, 0x06, 0x01, 0x00, 0x04, 0x0b, 0x08, 0x00, 0x09, 0x00, 0x00, 0x00
        /*0020*/ 	.byte	0x00, 0x00, 0x00, 0x00


//--------------------- .nv.info._Z4sumaPiS_S_ii  --------------------------
	.section	.nv.info._Z4sumaPiS_S_ii,"",@"SHT_CUDA_INFO"
	.sectionflags	@""
	.align	4


	//----- nvinfo : EIATTR_CUDA_API_VERSION
	.align		4
        /*0000*/ 	.byte	0x04, 0x37
        /*0002*/ 	.short	(.L_13 - .L_12)
.L_12:
        /*0004*/ 	.word	0x00000082


	//----- nvinfo : EIATTR_KPARAM_INFO
	.align		4
.L_13:
        /*0008*/ 	.byte	0x04, 0x17
        /*000a*/ 	.short	(.L_15 - .L_14)
.L_14:
        /*000c*/ 	.word	0x00000000
        /*0010*/ 	.short	0x0004
        /*0012*/ 	.short	0x001c
        /*0014*/ 	.byte	0x00, 0xf0, 0x11, 0x00


	//----- nvinfo : EIATTR_KPARAM_INFO
	.align		4
.L_15:
        /*0018*/ 	.byte	0x04, 0x17
        /*001a*/ 	.short	(.L_17 - .L_16)
.L_16:
        /*001c*/ 	.word	0x00000000
        /*0020*/ 	.short	0x0003
        /*0022*/ 	.short	0x0018
        /*0024*/ 	.byte	0x00, 0xf0, 0x11, 0x00


	//----- nvinfo : EIATTR_KPARAM_INFO
	.align		4
.L_17:
        /*0028*/ 	.byte	0x04, 0x17
        /*002a*/ 	.short	(.L_19 - .L_18)
.L_18:
        /*002c*/ 	.word	0x00000000
        /*0030*/ 	.short	0x0002
        /*0032*/ 	.short	0x0010
        /*0034*/ 	.byte	0x00, 0xf5, 0x21, 0x00


	//----- nvinfo : EIATTR_KPARAM_INFO
	.align		4
.L_19:
        /*0038*/ 	.byte	0x04, 0x17
        /*003a*/ 	.short	(.L_21 - .L_20)
.L_20:
        /*003c*/ 	.word	0x00000000
        /*0040*/ 	.short	0x0001
        /*0042*/ 	.short	0x0008
        /*0044*/ 	.byte	0x00, 0xf5, 0x21, 0x00


	//----- nvinfo : EIATTR_KPARAM_INFO
	.align		4
.L_21:
        /*0048*/ 	.byte	0x04, 0x17
        /*004a*/ 	.short	(.L_23 - .L_22)
.L_22:
        /*004c*/ 	.word	0x00000000
        /*0050*/ 	.short	0x0000
        /*0052*/ 	.short	0x0000
        /*0054*/ 	.byte	0x00, 0xf5, 0x21, 0x00


	//----- nvinfo : EIATTR_SPARSE_MMA_MASK
	.align		4
.L_23:
        /*0058*/ 	.byte	0x03, 0x50
        /*005a*/ 	.short	0x0000


	//----- nvinfo : EIATTR_MAXREG_COUNT
	.align		4
        /*005c*/ 	.byte	0x03, 0x1b
        /*005e*/ 	.short	0x00ff


	//----- nvinfo : EIATTR_MERCURY_ISA_VERSION
	.align		4
        /*0060*/ 	.byte	0x03, 0x5f
        /*0062*/ 	.short	0x0101


	//----- nvinfo : EIATTR_VRC_CTA_INIT_COUNT
	.align		4
        /*0064*/ 	.byte	0x02, 0x4a
	.zero		1
	.zero		1


	//----- nvinfo : EIATTR_EXIT_INSTR_OFFSETS
	.align		4
        /*0068*/ 	.byte	0x04, 0x1c
        /*006a*/ 	.short	(.L_25 - .L_24)


	//   ....[0]....
.L_24:
        /*006c*/ 	.word	0x000000d0


	//   ....[1]....
        /*0070*/ 	.word	0x00000190


	//----- nvinfo : EIATTR_CBANK_PARAM_SIZE
	.align		4
.L_25:
        /*0074*/ 	.byte	0x03, 0x19
        /*0076*/ 	.short	0x0020


	//----- nvinfo : EIATTR_PARAM_CBANK
	.align		4
        /*0078*/ 	.byte	0x04, 0x0a
        /*007a*/ 	.short	(.L_27 - .L_26)
	.align		4
.L_26:
        /*007c*/ 	.word	index@(.nv.constant0._Z4sumaPiS_S_ii)
        /*0080*/ 	.short	0x0380
        /*0082*/ 	.short	0x0020


	//----- nvinfo : EIATTR_SW_WAR
	.align		4
.L_27:
        /*0084*/ 	.byte	0x04, 0x36
        /*0086*/ 	.short	(.L_29 - .L_28)
.L_28:
        /*0088*/ 	.word	0x00000008
.L_29:


//--------------------- .nv.info._Z19convertirRGBtoYCoCgPiS_S_ii --------------------------
	.section	.nv.info._Z19convertirRGBtoYCoCgPiS_S_ii,"",@"SHT_CUDA_INFO"
	.sectionflags	@""
	.align	4


	//----- nvinfo : EIATTR_CUDA_API_VERSION
	.align		4
        /*0000*/ 	.byte	0x04, 0x37
        /*0002*/ 	.short	(.L_31 - .L_30)
.L_30:
        /*0004*/ 	.word	0x00000082


	//----- nvinfo : EIATTR_KPARAM_INFO
	.align		4
.L_31:
        /*0008*/ 	.byte	0x04, 0x17
        /*000a*/ 	.short	(.L_33 - .L_32)
.L_32:
        /*000c*/ 	.word	0x00000000
        /*0010*/ 	.short	0x0004
        /*0012*/ 	.short	0x001c
        /*0014*/ 	.byte	0x00, 0xf0, 0x11, 0x00


	//----- nvinfo : EIATTR_KPARAM_INFO
	.align		4
.L_33:
        /*0018*/ 	.byte	0x04, 0x17
        /*001a*/ 	.short	(.L_35 - .L_34)
.L_34:
        /*001c*/ 	.word	0x00000000
        /*0020*/ 	.short	0x0003
        /*0022*/ 	.short	0x0018
        /*0024*/ 	.byte	0x00, 0xf0, 0x11, 0x00


	//----- nvinfo : EIATTR_KPARAM_INFO
	.align		4
.L_35:
        /*0028*/ 	.byte	0x04, 0x17
        /*002a*/ 	.short	(.L_37 - .L_36)
.L_36:
        /*002c*/ 	.word	0x00000000
        /*0030*/ 	.short	0x0002
        /*0032*/ 	.short	0x0010
        /*0034*/ 	.byte	0x00, 0xf5, 0x21, 0x00


	//----- nvinfo : EIATTR_KPARAM_INFO
	.align		4
.L_37:
        /*0038*/ 	.byte	0x04, 0x17
        /*003a*/ 	.short	(.L_39 - .L_38)
.L_38:
        /*003c*/ 	.word	0x00000000
        /*0040*/ 	.short	0x0001
        /*0042*/ 	.short	0x0008
        /*0044*/ 	.byte	0x00, 0xf5, 0x21, 0x00


	//----- nvinfo : EIATTR_KPARAM_INFO
	.align		4
.L_39:
        /*0048*/ 	.byte	0x04, 0x17
        /*004a*/ 	.short	(.L_41 - .L_40)
.L_40:
        /*004c*/ 	.word	0x00000000
        /*0050*/ 	.short	0x0000
        /*0052*/ 	.short	0x0000
        /*0054*/ 	.byte	0x00, 0xf5, 0x21, 0x00


	//----- nvinfo : EIATTR_SPARSE_MMA_MASK
	.align		4
.L_41:
        /*0058*/ 	.byte	0x03, 0x50
        /*005a*/ 	.short	0x0000


	//----- nvinfo : EIATTR_MAXREG_COUNT
	.align		4
        /*005c*/ 	.byte	0x03, 0x1b
        /*005e*/ 	.short	0x00ff


	//----- nvinfo : EIATTR_MERCURY_ISA_VERSION
	.align		4
        /*0060*/ 	.byte	0x03, 0x5f
        /*0062*/ 	.short	0x0101


	//----- nvinfo : EIATTR_VRC_CTA_INIT_COUNT
	.align		4
        /*0064*/ 	.byte	0x02, 0x4a
	.zero		1
	.zero		1


	//----- nvinfo : EIATTR_EXIT_INSTR_OFFSETS
	.align		4
        /*0068*/ 	.byte	0x04, 0x1c
        /*006a*/ 	.short	(.L_43 - .L_42)


	//   ....[0]....
.L_42:
        /*006c*/ 	.word	0x000000d0


	//   ....[1]....
        /*0070*/ 	.word	0x00000180


	//----- nvinfo : EIATTR_CBANK_PARAM_SIZE
	.align		4
.L_43:
        /*0074*/ 	.byte	0x03, 0x19
        /*0076*/ 	.short	0x0020


	//----- nvinfo : EIATTR_PARAM_CBANK
	.align		4
        /*0078*/ 	.byte	0x04, 0x0a
        /*007a*/ 	.short	(.L_45 - .L_44)
	.align		4
.L_44:
        /*007c*/ 	.word	index@(.nv.constant0._Z19convertirRGBtoYCoCgPiS_S_ii)
        /*0080*/ 	.short	0x0380
        /*0082*/ 	.short	0x0020


	//----- nvinfo : EIATTR_SW_WAR
	.align		4
.L_45:
        /*0084*/ 	.byte	0x04, 0x36
        /*0086*/ 	.short	(.L_47 - .L_46)
.L_46:
        /*0088*/ 	.word	0x00000008
.L_47:


//--------------------- .nv.callgraph             --------------------------
	.section	.nv.callgraph,"",@"SHT_CUDA_CALLGRAPH"
	.align	4
	.sectionentsize	8
	.align		4
        /*0000*/ 	.word	0x00000000
	.align		4
        /*0004*/ 	.word	0xffffffff
	.align		4
        /*0008*/ 	.word	0x00000000
	.align		4
        /*000c*/ 	.word	0xfffffffe
	.align		4
        /*0010*/ 	.word	0x00000000
	.align		4
        /*0014*/ 	.word	0xfffffffd
	.align		4
        /*0018*/ 	.word	0x00000000
	.align		4
        /*001c*/ 	.word	0xfffffffc


//--------------------- .text._Z4sumaPiS_S_ii     --------------------------
	.section	.text._Z4sumaPiS_S_ii,"ax",@progbits
	.align	128
        .global         _Z4sumaPiS_S_ii
        .type           _Z4sumaPiS_S_ii,@function
        .size           _Z4sumaPiS_S_ii,(.L_x_2 - _Z4sumaPiS_S_ii)
        .other          _Z4sumaPiS_S_ii,@"STO_CUDA_ENTRY STV_DEFAULT"
_Z4sumaPiS_S_ii:
.text._Z4sumaPiS_S_ii:
[----:B------:R-:W-:Y:S01]  /*0000*/  LDC R1, c[0x0][0x37c] ;  /* 0x0000df00ff017b82 */ /* 0x000fe20000000800 */
[----:B------:R-:W0:Y:S07]  /*0010*/  S2R R2, SR_TID.X ;  /* 0x0000000000027919 */ /* 0x000e2e0000002100 */
[----:B------:R-:W1:Y:S01]  /*0020*/  LDC R0, c[0x0][0x364] ;  /* 0x0000d900ff007b82 */ /* 0x000e620000000800 */
[----:B------:R-:W2:Y:S01]  /*0030*/  LDCU.64 UR6, c[0x0][0x398] ;  /* 0x00007300ff0677ac */ /* 0x000ea20008000a00 */
[----:B------:R-:W1:Y:S06]  /*0040*/  S2R R5, SR_TID.Y ;  /* 0x0000000000057919 */ /* 0x000e6c0000002200 */
[----:B------:R-:W0:Y:S08]  /*0050*/  S2UR UR5, SR_CTAID.X ;  /* 0x00000000000579c3 */ /* 0x000e300000002500 */
[----:B------:R-:W0:Y:S08]  /*0060*/  LDC R3, c[0x0][0x360] ;  /* 0x0000d800ff037b82 */ /* 0x000e300000000800 */
[----:B------:R-:W1:Y:S01]  /*0070*/  S2UR UR4, SR_CTAID.Y ;  /* 0x00000000000479c3 */ /* 0x000e620000002600 */
[----:B0-----:R-:W-:-:S05]  /*0080*/  IMAD R3, R3, UR5, R2 ;  /* 0x0000000503037c24 */ /* 0x001fca000f8e0202 */
[----:B--2---:R-:W-:Y:S01]  /*0090*/  ISETP.GE.AND P0, PT, R3, UR7, PT ;  /* 0x0000000703007c0c */ /* 0x004fe2000bf06270 */
[----:B-1----:R-:W-:-:S04]  /*00a0*/  IMAD R0, R0, UR4, R5 ;  /* 0x0000000400007c24 */ /* 0x002fc8000f8e0205 */
[C---:B------:R-:W-:Y:S01]  /*00b0*/  IMAD R9, R0.reuse, UR7, R3 ;  /* 0x0000000700097c24 */ /* 0x040fe2000f8e0203 */
[----:B------:R-:W-:-:S13]  /*00c0*/  ISETP.GE.OR P0, PT, R0, UR6, P0 ;  /* 0x0000000600007c0c */ /* 0x000fda0008706670 */
[----:B------:R-:W-:Y:S05]  /*00d0*/  @P0 EXIT ;  /* 0x000000000000094d */ /* 0x000fea0003800000 */
[----:B------:R-:W0:Y:S01]  /*00e0*/  LDC.64 R2, c[0x0][0x380] ;  /* 0x0000e000ff027b82 */ /* 0x000e220000000a00 */
[----:B------:R-:W1:Y:S07]  /*00f0*/  LDCU.64 UR4, c[0x0][0x358] ;  /* 0x00006b00ff0477ac */ /* 0x000e6e0008000a00 */
[----:B------:R-:W2:Y:S08]  /*0100*/  LDC.64 R4, c[0x0][0x388] ;  /* 0x0000e200ff047b82 */ /* 0x000eb00000000a00 */
[----:B------:R-:W3:Y:S01]  /*0110*/  LDC.64 R6, c[0x0][0x390] ;  /* 0x0000e400ff067b82 */ /* 0x000ee20000000a00 */
[----:B0-----:R-:W-:-:S06]  /*0120*/  IMAD.WIDE R2, R9, 0x4, R2 ;  /* 0x0000000409027825 */ /* 0x001fcc00078e0202 */
[----:B-1----:R-:W4:Y:S01]  /*0130*/  LDG.E R2, desc[UR4][R2.64] ;  /* 0x0000000402027981 */ /* 0x002f22000c1e1900 */
[----:B--2---:R-:W-:-:S06]  /*0140*/  IMAD.WIDE R4, R9, 0x4, R4 ;  /* 0x0000000409047825 */ /* 0x004fcc00078e0204 */
[----:B------:R-:W4:Y:S01]  /*0150*/  LDG.E R5, desc[UR4][R4.64] ;  /* 0x0000000404057981 */ /* 0x000f22000c1e1900 */
[----:B---3--:R-:W-:Y:S01]  /*0160*/  IMAD.WIDE R6, R9, 0x4, R6 ;  /* 0x0000000409067825 */ /* 0x008fe200078e0206 */
[----:B----4-:R-:W-:-:S05]  /*0170*/  IADD3 R9, PT, PT, R2, R5, RZ ;  /* 0x0000000502097210 */ /* 0x010fca0007ffe0ff */
[----:B------:R-:W-:Y:S01]  /*0180*/  STG.E desc[UR4][R6.64], R9 ;  /* 0x0000000906007986 */ /* 0x000fe2000c101904 */
[----:B------:R-:W-:Y:S05]  /*0190*/  EXIT ;  /* 0x000000000000794d */ /* 0x000fea0003800000 */
.L_x_0:
[----:B------:R-:W-:-:S00]  /*01a0*/  BRA `(.L_x_0) ;  /* 0xfffffffc00fc7947 */ /* 0x000fc0000383ffff */
[----:B------:R-:W-:-:S00]  /*01b0*/  NOP ;  /* 0x0000000000007918 */ /* 0x000fc00000000000 */
        /* <DEDUP_REMOVED lines=12> */
.L_x_2:


//--------------------- .text._Z19convertirRGBtoYCoCgPiS_S_ii --------------------------
	.section	.text._Z19convertirRGBtoYCoCgPiS_S_ii,"ax",@progbits
	.align	128
        .global         _Z19convertirRGBtoYCoCgPiS_S_ii
        .type           _Z19convertirRGBtoYCoCgPiS_S_ii,@function
        .size           _Z19convertirRGBtoYCoCgPiS_S_ii,(.L_x_3 - _Z19convertirRGBtoYCoCgPiS_S_ii)
        .other          _Z19convertirRGBtoYCoCgPiS_S_ii,@"STO_CUDA_ENTRY STV_DEFAULT"
_Z19convertirRGBtoYCoCgPiS_S_ii:
.text._Z19convertirRGBtoYCoCgPiS_S_ii:
        /* <DEDUP_REMOVED lines=18> */
[----:B0-----:R-:W-:-:S05]  /*0120*/  IMAD.WIDE R2, R9, 0x4, R2 ;  /* 0x0000000409027825 */ /* 0x001fca00078e0202 */
[----:B-1----:R-:W-:Y:S01]  /*0130*/  STG.E desc[UR4][R2.64], RZ ;  /* 0x000000ff02007986 */ /* 0x002fe2000c101904 */
[----:B--2---:R-:W-:-:S05]  /*0140*/  IMAD.WIDE R4, R9, 0x4, R4 ;  /* 0x0000000409047825 */ /* 0x004fca00078e0204 */
[----:B------:R-:W-:Y:S01]  /*0150*/  STG.E desc[UR4][R4.64], RZ ;  /* 0x000000ff04007986 */ /* 0x000fe2000c101904 */
[----:B---3--:R-:W-:-:S05]  /*0160*/  IMAD.WIDE R6, R9, 0x4, R6 ;  /* 0x0000000409067825 */ /* 0x008fca00078e0206 */
[----:B------:R-:W-:Y:S01]  /*0170*/  STG.E desc[UR4][R6.64], RZ ;  /* 0x000000ff06007986 */ /* 0x000fe2000c101904 */
[----:B------:R-:W-:Y:S05]  /*0180*/  EXIT ;  /* 0x000000000000794d */ /* 0x000fea0003800000 */
.L_x_1:
        /* <DEDUP_REMOVED lines=15> */
.L_x_3:


//--------------------- .nv.shared.reserved.0     --------------------------
	.section	.nv.shared.reserved.0,"aw",@nobits
	.weak		__nv_reservedSMEM_offset_0_alias
	.size		__nv_reservedSMEM_offset_0_alias, 0, 64
	.other		__nv_reservedSMEM_offset_0_alias,@"STO_CUDA_RESERVED_SHARED STV_DEFAULT"
__nv_reservedSMEM_offset_0_alias:
	.zero		0
	.zero		64


//--------------------- .nv.constant0._Z4sumaPiS_S_ii --------------------------
	.section	.nv.constant0._Z4sumaPiS_S_ii,"a",@progbits
	.sectionflags	@""
	.align	4
.nv.constant0._Z4sumaPiS_S_ii:
	.zero		928


//--------------------- .nv.constant0._Z19convertirRGBtoYCoCgPiS_S_ii --------------------------
	.section	.nv.constant0._Z19convertirRGBtoYCoCgPiS_S_ii,"a",@progbits
	.sectionflags	@""
	.align	4
.nv.constant0._Z19convertirRGBtoYCoCgPiS_S_ii:
	.zero		928


//--------------------- SYMBOLS --------------------------

	.type		.nv.reservedSmem.offset0,@object
	.size		.nv.reservedSmem.offset0,0x4
